//
// Generated by NVIDIA NVVM Compiler
//
// Compiler Build ID: CL-36424714
// Cuda compilation tools, release 13.0, V13.0.88
// Based on NVVM 20.0.0
//

.version 9.0
.target sm_100
.address_size 64

	// .globl	TestParams

.visible .entry TestParams(
	.param .u64 .ptr .align 1 TestParams_param_0,
	.param .u64 TestParams_param_1,
	.param .f32 TestParams_param_2,
	.param .u32 TestParams_param_3,
	.param .f64 TestParams_param_4
)
{
	.reg .pred 	%p<40>;
	.reg .b32 	%r<5>;
	.reg .b32 	%f<116>;
	.reg .b64 	%rd<39>;

	ld.param.u64 	%rd23, [TestParams_param_0];
	ld.param.u64 	%rd22, [TestParams_param_1];
	ld.param.f32 	%f14, [TestParams_param_2];
	cvta.to.global.u64 	%rd1, %rd23;
	mov.u32 	%r1, %ctaid.x;
	mov.u32 	%r2, %ntid.x;
	mov.u32 	%r3, %tid.x;
	mad.lo.s32 	%r4, %r1, %r2, %r3;
	cvt.u64.u32 	%rd2, %r4;
	setp.le.s64 	%p1, %rd22, %rd2;
	@%p1 bra 	$L__BB0_14;
	and.b64  	%rd3, %rd22, 15;
	setp.lt.u64 	%p2, %rd22, 16;
	mov.f32 	%f115, 0f00000000;
	mov.b64 	%rd35, 0;
	@%p2 bra 	$L__BB0_4;
	and.b64  	%rd35, %rd22, 9223372036854775792;
	add.s64 	%rd32, %rd1, 32;
	mov.f32 	%f115, 0f00000000;
	mov.u64 	%rd33, %rd35;
$L__BB0_3:
	.pragma "nounroll";
	ld.global.f32 	%f18, [%rd32+-32];
	abs.f32 	%f19, %f18;
	setp.gt.f32 	%p3, %f19, %f115;
	selp.f32 	%f20, %f19, %f115, %p3;
	ld.global.f32 	%f21, [%rd32+-28];
	abs.f32 	%f22, %f21;
	setp.gt.f32 	%p4, %f22, %f20;
	selp.f32 	%f23, %f22, %f20, %p4;
	ld.global.f32 	%f24, [%rd32+-24];
	abs.f32 	%f25, %f24;
	setp.gt.f32 	%p5, %f25, %f23;
	selp.f32 	%f26, %f25, %f23, %p5;
	ld.global.f32 	%f27, [%rd32+-20];
	abs.f32 	%f28, %f27;
	setp.gt.f32 	%p6, %f28, %f26;
	selp.f32 	%f29, %f28, %f26, %p6;
	ld.global.f32 	%f30, [%rd32+-16];
	abs.f32 	%f31, %f30;
	setp.gt.f32 	%p7, %f31, %f29;
	selp.f32 	%f32, %f31, %f29, %p7;
	ld.global.f32 	%f33, [%rd32+-12];
	abs.f32 	%f34, %f33;
	setp.gt.f32 	%p8, %f34, %f32;
	selp.f32 	%f35, %f34, %f32, %p8;
	ld.global.f32 	%f36, [%rd32+-8];
	abs.f32 	%f37, %f36;
	setp.gt.f32 	%p9, %f37, %f35;
	selp.f32 	%f38, %f37, %f35, %p9;
	ld.global.f32 	%f39, [%rd32+-4];
	abs.f32 	%f40, %f39;
	setp.gt.f32 	%p10, %f40, %f38;
	selp.f32 	%f41, %f40, %f38, %p10;
	ld.global.f32 	%f42, [%rd32];
	abs.f32 	%f43, %f42;
	setp.gt.f32 	%p11, %f43, %f41;
	selp.f32 	%f44, %f43, %f41, %p11;
	ld.global.f32 	%f45, [%rd32+4];
	abs.f32 	%f46, %f45;
	setp.gt.f32 	%p12, %f46, %f44;
	selp.f32 	%f47, %f46, %f44, %p12;
	ld.global.f32 	%f48, [%rd32+8];
	abs.f32 	%f49, %f48;
	setp.gt.f32 	%p13, %f49, %f47;
	selp.f32 	%f50, %f49, %f47, %p13;
	ld.global.f32 	%f51, [%rd32+12];
	abs.f32 	%f52, %f51;
	setp.gt.f32 	%p14, %f52, %f50;
	selp.f32 	%f53, %f52, %f50, %p14;
	ld.global.f32 	%f54, [%rd32+16];
	abs.f32 	%f55, %f54;
	setp.gt.f32 	%p15, %f55, %f53;
	selp.f32 	%f56, %f55, %f53, %p15;
	ld.global.f32 	%f57, [%rd32+20];
	abs.f32 	%f58, %f57;
	setp.gt.f32 	%p16, %f58, %f56;
	selp.f32 	%f59, %f58, %f56, %p16;
	ld.global.f32 	%f60, [%rd32+24];
	abs.f32 	%f61, %f60;
	setp.gt.f32 	%p17, %f61, %f59;
	selp.f32 	%f62, %f61, %f59, %p17;
	ld.global.f32 	%f63, [%rd32+28];
	abs.f32 	%f64, %f63;
	setp.gt.f32 	%p18, %f64, %f62;
	selp.f32 	%f115, %f64, %f62, %p18;
	add.s64 	%rd33, %rd33, -16;
	add.s64 	%rd32, %rd32, 64;
	setp.ne.s64 	%p19, %rd33, 0;
	@%p19 bra 	$L__BB0_3;
$L__BB0_4:
	setp.eq.s64 	%p20, %rd3, 0;
	@%p20 bra 	$L__BB0_13;
	and.b64  	%rd11, %rd22, 7;
	setp.lt.u64 	%p21, %rd3, 8;
	@%p21 bra 	$L__BB0_7;
	shl.b64 	%rd25, %rd35, 2;
	add.s64 	%rd26, %rd1, %rd25;
	ld.global.f32 	%f66, [%rd26];
	abs.f32 	%f67, %f66;
	setp.gt.f32 	%p22, %f67, %f115;
	selp.f32 	%f68, %f67, %f115, %p22;
	ld.global.f32 	%f69, [%rd26+4];
	abs.f32 	%f70, %f69;
	setp.gt.f32 	%p23, %f70, %f68;
	selp.f32 	%f71, %f70, %f68, %p23;
	ld.global.f32 	%f72, [%rd26+8];
	abs.f32 	%f73, %f72;
	setp.gt.f32 	%p24, %f73, %f71;
	selp.f32 	%f74, %f73, %f71, %p24;
	ld.global.f32 	%f75, [%rd26+12];
	abs.f32 	%f76, %f75;
	setp.gt.f32 	%p25, %f76, %f74;
	selp.f32 	%f77, %f76, %f74, %p25;
	ld.global.f32 	%f78, [%rd26+16];
	abs.f32 	%f79, %f78;
	setp.gt.f32 	%p26, %f79, %f77;
	selp.f32 	%f80, %f79, %f77, %p26;
	ld.global.f32 	%f81, [%rd26+20];
	abs.f32 	%f82, %f81;
	setp.gt.f32 	%p27, %f82, %f80;
	selp.f32 	%f83, %f82, %f80, %p27;
	ld.global.f32 	%f84, [%rd26+24];
	abs.f32 	%f85, %f84;
	setp.gt.f32 	%p28, %f85, %f83;
	selp.f32 	%f86, %f85, %f83, %p28;
	ld.global.f32 	%f87, [%rd26+28];
	abs.f32 	%f88, %f87;
	setp.gt.f32 	%p29, %f88, %f86;
	selp.f32 	%f115, %f88, %f86, %p29;
	add.s64 	%rd35, %rd35, 8;
$L__BB0_7:
	setp.eq.s64 	%p30, %rd11, 0;
	@%p30 bra 	$L__BB0_13;
	and.b64  	%rd37, %rd22, 3;
	setp.lt.u64 	%p31, %rd11, 4;
	@%p31 bra 	$L__BB0_10;
	shl.b64 	%rd27, %rd35, 2;
	add.s64 	%rd28, %rd1, %rd27;
	ld.global.f32 	%f90, [%rd28];
	abs.f32 	%f91, %f90;
	setp.gt.f32 	%p32, %f91, %f115;
	selp.f32 	%f92, %f91, %f115, %p32;
	ld.global.f32 	%f93, [%rd28+4];
	abs.f32 	%f94, %f93;
	setp.gt.f32 	%p33, %f94, %f92;
	selp.f32 	%f95, %f94, %f92, %p33;
	ld.global.f32 	%f96, [%rd28+8];
	abs.f32 	%f97, %f96;
	setp.gt.f32 	%p34, %f97, %f95;
	selp.f32 	%f98, %f97, %f95, %p34;
	ld.global.f32 	%f99, [%rd28+12];
	abs.f32 	%f100, %f99;
	setp.gt.f32 	%p35, %f100, %f98;
	selp.f32 	%f115, %f100, %f98, %p35;
	add.s64 	%rd35, %rd35, 4;
$L__BB0_10:
	setp.eq.s64 	%p36, %rd37, 0;
	@%p36 bra 	$L__BB0_13;
	shl.b64 	%rd29, %rd35, 2;
	add.s64 	%rd38, %rd1, %rd29;
$L__BB0_12:
	.pragma "nounroll";
	ld.global.f32 	%f101, [%rd38];
	abs.f32 	%f102, %f101;
	setp.gt.f32 	%p37, %f102, %f115;
	selp.f32 	%f115, %f102, %f115, %p37;
	add.s64 	%rd38, %rd38, 4;
	add.s64 	%rd37, %rd37, -1;
	setp.ne.s64 	%p38, %rd37, 0;
	@%p38 bra 	$L__BB0_12;
$L__BB0_13:
	setp.gt.f32 	%p39, %f115, 0f00000000;
	div.rn.f32 	%f103, %f14, %f115;
	selp.f32 	%f104, %f103, 0f00000000, %p39;
	shl.b64 	%rd30, %rd2, 2;
	add.s64 	%rd31, %rd1, %rd30;
	ld.global.f32 	%f105, [%rd31];
	mul.f32 	%f106, %f104, %f105;
	st.global.f32 	[%rd31], %f106;
$L__BB0_14:
	ret;

}


// ===== COMPILED SASS (sm_100) =====

	.target	sm_100

	.elftype	@"ET_EXEC"


//--------------------- .note.nv.tkinfo           --------------------------
	.section	.note.nv.tkinfo,"",@"SHT_NOTE"
	.sectionflags	@"SHF_NOTE_NV_TKINFO"
	.tkinfo
        /*0018*/ 	.word	0x00000002
        /*0030*/ 	.string	""
        /*0030*/ 	.string	"ptxas"
        /*0030*/ 	.string	"Cuda compilation tools, release 13.0, V13.0.88"
        /*0030*/ 	.string	"Build cuda_13.0.r13.0/compiler.36424714_0"
        /*0030*/ 	.string	"-arch sm_100 -m 64 "



//--------------------- .note.nv.cuinfo           --------------------------
	.section	.note.nv.cuinfo,"",@"SHT_NOTE"
	.sectionflags	@"SHF_NOTE_NV_CUINFO"
        /*0018*/ 	.short	0x0002
        /*001a*/ 	.short	0x0064
        /*001c*/ 	.short	0x0082
	.zero		2


//--------------------- .nv.info                  --------------------------
	.section	.nv.info,"",@"SHT_CUDA_INFO"
	.align	4


	//----- nvinfo : EIATTR_REGCOUNT
	.align		4
        /*0000*/ 	.byte	0x04, 0x2f
        /*0002*/ 	.short	(.L_1 - .L_0)
	.align		4
.L_0:
        /*0004*/ 	.word	index@(TestParams)
        /*0008*/ 	.word	0x00000020


	//----- nvinfo : EIATTR_FRAME_SIZE
	.align		4
.L_1:
        /*000c*/ 	.byte	0x04, 0x11
        /*000e*/ 	.short	(.L_3 - .L_2)
	.align		4
.L_2:
        /*0010*/ 	.word	index@($__internal_0_$__cuda_sm3x_div_rn_noftz_f32_slowpath)
        /*0014*/ 	.word	0x00000000


	//----- nvinfo : EIATTR_FRAME_SIZE
	.align		4
.L_3:
        /*0018*/ 	.byte	0x04, 0x11
        /*001a*/ 	.short	(.L_5 - .L_4)
	.align		4
.L_4:
        /*001c*/ 	.word	index@(TestParams)
        /*0020*/ 	.word	0x00000000


	//----- nvinfo : EIATTR_MIN_STACK_SIZE
	.align		4
.L_5:
        /*0024*/ 	.byte	0x04, 0x12
        /*0026*/ 	.short	(.L_7 - .L_6)
	.align		4
.L_6:
        /*0028*/ 	.word	index@(TestParams)
        /*002c*/ 	.word	0x00000000
.L_7:


//--------------------- .nv.compat                --------------------------
	.section	.nv.compat,"",@"SHT_CUDA_COMPAT_INFO"
	.align	4
        /*0000*/ 	.byte	0x02, 0x09, 0x00, 0x00, 0x02, 0x02, 0x01, 0x00, 0x02, 0x05, 0x05, 0x00, 0x03, 0x07, 0x01, 0x01
        /*0010*/ 	.byte	0x02, 0x03, 0x00, 0x00, 0x02, 0x06, 0x01, 0x00, 0x04, 0x0b, 0x08, 0x00, 0x01, 0x00, 0x00, 0x00
        /*0020*/ 	.byte	0x00, 0x00, 0x00, 0x00


//--------------------- .nv.info.TestParams       --------------------------
	.section	.nv.info.TestParams,"",@"SHT_CUDA_INFO"
	.sectionflags	@""
	.align	4


	//----- nvinfo : EIATTR_CUDA_API_VERSION
	.align		4
        /*0000*/ 	.byte	0x04, 0x37
        /*0002*/ 	.short	(.L_9 - .L_8)
.L_8:
        /*0004*/ 	.word	0x00000082


	//----- nvinfo : EIATTR_KPARAM_INFO
	.align		4
.L_9:
        /*0008*/ 	.byte	0x04, 0x17
        /*000a*/ 	.short	(.L_11 - .L_10)
.L_10:
        /*000c*/ 	.word	0x00000000
        /*0010*/ 	.short	0x0004
        /*0012*/ 	.short	0x0018
        /*0014*/ 	.byte	0x00, 0xf0, 0x21, 0x00


	//----- nvinfo : EIATTR_KPARAM_INFO
	.align		4
.L_11:
        /*0018*/ 	.byte	0x04, 0x17
        /*001a*/ 	.short	(.L_13 - .L_12)
.L_12:
        /*001c*/ 	.word	0x00000000
        /*0020*/ 	.short	0x0003
        /*0022*/ 	.short	0x0014
        /*0024*/ 	.byte	0x00, 0xf0, 0x11, 0x00


	//----- nvinfo : EIATTR_KPARAM_INFO
	.align		4
.L_13:
        /*0028*/ 	.byte	0x04, 0x17
        /*002a*/ 	.short	(.L_15 - .L_14)
.L_14:
        /*002c*/ 	.word	0x00000000
        /*0030*/ 	.short	0x0002
        /*0032*/ 	.short	0x0010
        /*0034*/ 	.byte	0x00, 0xf0, 0x11, 0x00


	//----- nvinfo : EIATTR_KPARAM_INFO
	.align		4
.L_15:
        /*0038*/ 	.byte	0x04, 0x17
        /*003a*/ 	.short	(.L_17 - .L_16)
.L_16:
        /*003c*/ 	.word	0x00000000
        /*0040*/ 	.short	0x0001
        /*0042*/ 	.short	0x0008
        /*0044*/ 	.byte	0x00, 0xf0, 0x21, 0x00


	//----- nvinfo : EIATTR_KPARAM_INFO
	.align		4
.L_17:
        /*0048*/ 	.byte	0x04, 0x17
        /*004a*/ 	.short	(.L_19 - .L_18)
.L_18:
        /*004c*/ 	.word	0x00000000
        /*0050*/ 	.short	0x0000
        /*0052*/ 	.short	0x0000
        /*0054*/ 	.byte	0x00, 0xf5, 0x21, 0x00


	//----- nvinfo : EIATTR_SPARSE_MMA_MASK
	.align		4
.L_19:
        /*0058*/ 	.byte	0x03, 0x50
        /*005a*/ 	.short	0x0000


	//----- nvinfo : EIATTR_MAXREG_COUNT
	.align		4
        /*005c*/ 	.byte	0x03, 0x1b
        /*005e*/ 	.short	0x00ff


	//----- nvinfo : EIATTR_MERCURY_ISA_VERSION
	.align		4
        /*0060*/ 	.byte	0x03, 0x5f
        /*0062*/ 	.short	0x0101


	//----- nvinfo : EIATTR_VRC_CTA_INIT_COUNT
	.align		4
        /*0064*/ 	.byte	0x02, 0x4a
	.zero		1
	.zero		1


	//----- nvinfo : EIATTR_EXIT_INSTR_OFFSETS
	.align		4
        /*0068*/ 	.byte	0x04, 0x1c
        /*006a*/ 	.short	(.L_21 - .L_20)


	//   ....[0]....
.L_20:
        /*006c*/ 	.word	0x00000080


	//   ....[1]....
        /*0070*/ 	.word	0x00000b40


	//----- nvinfo : EIATTR_CRS_STACK_SIZE
	.align		4
.L_21:
        /*0074*/ 	.byte	0x04, 0x1e
        /*0076*/ 	.short	(.L_23 - .L_22)
.L_22:
        /*0078*/ 	.word	0x00000000


	//----- nvinfo : EIATTR_CBANK_PARAM_SIZE
	.align		4
.L_23:
        /*007c*/ 	.byte	0x03, 0x19
        /*007e*/ 	.short	0x0020


	//----- nvinfo : EIATTR_PARAM_CBANK
	.align		4
        /*0080*/ 	.byte	0x04, 0x0a
        /*0082*/ 	.short	(.L_25 - .L_24)
	.align		4
.L_24:
        /*0084*/ 	.word	index@(.nv.constant0.TestParams)
        /*0088*/ 	.short	0x0380
        /*008a*/ 	.short	0x0020


	//----- nvinfo : EIATTR_SW_WAR
	.align		4
.L_25:
        /*008c*/ 	.byte	0x04, 0x36
        /*008e*/ 	.short	(.L_27 - .L_26)
.L_26:
        /*0090*/ 	.word	0x00000008
.L_27:


//--------------------- .nv.callgraph             --------------------------
	.section	.nv.callgraph,"",@"SHT_CUDA_CALLGRAPH"
	.align	4
	.sectionentsize	8
	.align		4
        /*0000*/ 	.word	0x00000000
	.align		4
        /*0004*/ 	.word	0xffffffff
	.align		4
        /*0008*/ 	.word	0x00000000
	.align		4
        /*000c*/ 	.word	0xfffffffe
	.align		4
        /*0010*/ 	.word	0x00000000
	.align		4
        /*0014*/ 	.word	0xfffffffd
	.align		4
        /*0018*/ 	.word	0x00000000
	.align		4
        /*001c*/ 	.word	0xfffffffc


//--------------------- .text.TestParams          --------------------------
	.section	.text.TestParams,"ax",@progbits
	.align	128
        .global         TestParams
        .type           TestParams,@function
        .size           TestParams,(.L_x_15 - TestParams)
        .other          TestParams,@"STO_CUDA_ENTRY STV_DEFAULT"
TestParams:
.text.TestParams:
[----:B------:R-:W-:Y:S01]  /*0000*/  LDC R1, c[0x0][0x37c] ;  /* 0x0000df00ff017b82 */ /* 0x000fe20000000800 */
[----:B------:R-:W0:Y:S07]  /*0010*/  S2R R0, SR_TID.X ;  /* 0x0000000000007919 */ /* 0x000e2e0000002100 */
[----:B------:R-:W0:Y:S08]  /*0020*/  S2UR UR4, SR_CTAID.X ;  /* 0x00000000000479c3 */ /* 0x000e300000002500 */
[----:B------:R-:W0:Y:S08]  /*0030*/  LDC R7, c[0x0][0x360] ;  /* 0x0000d800ff077b82 */ /* 0x000e300000000800 */
[----:B------:R-:W1:Y:S01]  /*0040*/  LDC.64 R2, c[0x0][0x388] ;  /* 0x0000e200ff027b82 */ /* 0x000e620000000a00 */
[----:B0-----:R-:W-:-:S05]  /*0050*/  IMAD R7, R7, UR4, R0 ;  /* 0x0000000407077c24 */ /* 0x001fca000f8e0200 */
[----:B-1----:R-:W-:-:S04]  /*0060*/  ISETP.GE.U32.AND P0, PT, R7, R2, PT ;  /* 0x000000020700720c */ /* 0x002fc80003f06070 */
[----:B------:R-:W-:-:S13]  /*0070*/  ISETP.GE.AND.EX P0, PT, RZ, R3, PT, P0 ;  /* 0x00000003ff00720c */ /* 0x000fda0003f06300 */
[----:B------:R-:W-:Y:S05]  /*0080*/  @P0 EXIT ;  /* 0x000000000000094d */ /* 0x000fea0003800000 */
[C---:B------:R-:W-:Y:S01]  /*0090*/  ISETP.GE.U32.AND P1, PT, R2.reuse, 0x10, PT ;  /* 0x000000100200780c */ /* 0x040fe20003f26070 */
[----:B------:R-:W0:Y:S01]  /*00a0*/  LDCU.64 UR6, c[0x0][0x358] ;  /* 0x00006b00ff0677ac */ /* 0x000e220008000a00 */
[----:B------:R-:W-:Y:S01]  /*00b0*/  LOP3.LUT R22, R2, 0xf, RZ, 0xc0, !PT ;  /* 0x0000000f02167812 */ /* 0x000fe200078ec0ff */
[----:B------:R-:W-:Y:S01]  /*00c0*/  IMAD.MOV.U32 R6, RZ, RZ, RZ ;  /* 0x000000ffff067224 */ /* 0x000fe200078e00ff */
[----:B------:R-:W-:Y:S01]  /*00d0*/  ISETP.GE.U32.AND.EX P1, PT, R3, RZ, PT, P1 ;  /* 0x000000ff0300720c */ /* 0x000fe20003f26110 */
[----:B------:R-:W-:Y:S01]  /*00e0*/  IMAD.MOV.U32 R0, RZ, RZ, RZ ;  /* 0x000000ffff007224 */ /* 0x000fe200078e00ff */
[----:B------:R-:W-:Y:S01]  /*00f0*/  ISETP.NE.U32.AND P0, PT, R22, RZ, PT ;  /* 0x000000ff1600720c */ /* 0x000fe20003f05070 */
[----:B------:R-:W-:-:S03]  /*0100*/  IMAD.MOV.U32 R8, RZ, RZ, RZ ;  /* 0x000000ffff087224 */ /* 0x000fc600078e00ff */
[----:B------:R-:W-:-:S07]  /*0110*/  ISETP.NE.AND.EX P0, PT, RZ, RZ, PT, P0 ;  /* 0x000000ffff00720c */ /* 0x000fce0003f05300 */
[----:B------:R-:W-:Y:S06]  /*0120*/  @!P1 BRA `(.L_x_0) ;  /* 0x0000000400049947 */ /* 0x000fec0003800000 */
[----:B------:R-:W1:Y:S01]  /*0130*/  LDCU.64 UR4, c[0x0][0x380] ;  /* 0x00007000ff0477ac */ /* 0x000e620008000a00 */
[----:B------:R-:W-:Y:S01]  /*0140*/  LOP3.LUT R8, R3, 0x7fffffff, RZ, 0xc0, !PT ;  /* 0x7fffffff03087812 */ /* 0x000fe200078ec0ff */
[----:B------:R-:W-:Y:S01]  /*0150*/  IMAD.MOV.U32 R6, RZ, RZ, RZ ;  /* 0x000000ffff067224 */ /* 0x000fe200078e00ff */
[----:B------:R-:W-:-:S03]  /*0160*/  LOP3.LUT R0, R2, 0xfffffff0, RZ, 0xc0, !PT ;  /* 0xfffffff002007812 */ /* 0x000fc600078ec0ff */
[----:B------:R-:W-:Y:S02]  /*0170*/  IMAD.MOV.U32 R9, RZ, RZ, R8 ;  /* 0x000000ffff097224 */ /* 0x000fe400078e0008 */
[----:B------:R-:W-:Y:S01]  /*0180*/  IMAD.MOV.U32 R10, RZ, RZ, R0 ;  /* 0x000000ffff0a7224 */ /* 0x000fe200078e0000 */
[----:B-1----:R-:W-:-:S04]  /*0190*/  UIADD3 UR4, UP0, UPT, UR4, 0x20, URZ ;  /* 0x0000002004047890 */ /* 0x002fc8000ff1e0ff */
[----:B------:R-:W-:Y:S02]  /*01a0*/  UIADD3.X UR5, UPT, UPT, URZ, UR5, URZ, UP0, !UPT ;  /* 0x00000005ff057290 */ /* 0x000fe400087fe4ff */
[----:B------:R-:W-:-:S04]  /*01b0*/  IMAD.U32 R4, RZ, RZ, UR4 ;  /* 0x00000004ff047e24 */ /* 0x000fc8000f8e00ff */
[----:B------:R-:W-:-:S07]  /*01c0*/  IMAD.U32 R5, RZ, RZ, UR5 ;  /* 0x00000005ff057e24 */ /* 0x000fce000f8e00ff */
.L_x_1:
[----:B0-----:R-:W2:Y:S04]  /*01d0*/  LDG.E R23, desc[UR6][R4.64+-0x20] ;  /* 0xffffe00604177981 */ /* 0x001ea8000c1e1900 */
[----:B------:R-:W3:Y:S04]  /*01e0*/  LDG.E R25, desc[UR6][R4.64+-0x1c] ;  /* 0xffffe40604197981 */ /* 0x000ee8000c1e1900 */
[----:B------:R-:W4:Y:S04]  /*01f0*/  LDG.E R27, desc[UR6][R4.64+-0x18] ;  /* 0xffffe806041b7981 */ /* 0x000f28000c1e1900 */
[----:B------:R-:W5:Y:S04]  /*0200*/  LDG.E R29, desc[UR6][R4.64+-0x14] ;  /* 0xffffec06041d7981 */ /* 0x000f68000c1e1900 */
        /* <DEDUP_REMOVED lines=11> */
[----:B------:R0:W5:Y:S01]  /*02c0*/  LDG.E R3, desc[UR6][R4.64+0x1c] ;  /* 0x00001c0604037981 */ /* 0x000162000c1e1900 */
[----:B--2---:R-:W-:-:S04]  /*02d0*/  FSETP.GT.AND P1, PT, |R23|, R6, PT ;  /* 0x000000061700720b */ /* 0x004fc80003f24200 */
[----:B------:R-:W-:-:S04]  /*02e0*/  FSEL R6, |R23|, R6, P1 ;  /* 0x0000000617067208 */ /* 0x000fc80000800200 */
[----:B---3--:R-:W-:-:S04]  /*02f0*/  FSETP.GT.AND P1, PT, |R25|, R6, PT ;  /* 0x000000061900720b */ /* 0x008fc80003f24200 */
[----:B------:R-:W-:-:S04]  /*0300*/  FSEL R6, |R25|, R6, P1 ;  /* 0x0000000619067208 */ /* 0x000fc80000800200 */
[----:B----4-:R-:W-:-:S04]  /*0310*/  FSETP.GT.AND P1, PT, |R27|, R6, PT ;  /* 0x000000061b00720b */ /* 0x010fc80003f24200 */
[----:B------:R-:W-:-:S04]  /*0320*/  FSEL R6, |R27|, R6, P1 ;  /* 0x000000061b067208 */ /* 0x000fc80000800200 */
[----:B-----5:R-:W-:-:S04]  /*0330*/  FSETP.GT.AND P1, PT, |R29|, R6, PT ;  /* 0x000000061d00720b */ /* 0x020fc80003f24200 */
[----:B------:R-:W-:-:S04]  /*0340*/  FSEL R6, |R29|, R6, P1 ;  /* 0x000000061d067208 */ /* 0x000fc80000800200 */
[----:B------:R-:W-:-:S04]  /*0350*/  FSETP.GT.AND P1, PT, |R21|, R6, PT ;  /* 0x000000061500720b */ /* 0x000fc80003f24200 */
        /* <DEDUP_REMOVED lines=18> */
[----:B------:R-:W-:Y:S02]  /*0480*/  FSEL R12, |R12|, R13, P1 ;  /* 0x0000000d0c0c7208 */ /* 0x000fe40000800200 */
[----:B------:R-:W-:Y:S02]  /*0490*/  IADD3 R10, P1, PT, R10, -0x10, RZ ;  /* 0xfffffff00a0a7810 */ /* 0x000fe40007f3e0ff */
[-C--:B------:R-:W-:Y:S02]  /*04a0*/  FSETP.GT.AND P2, PT, |R11|, R12.reuse, PT ;  /* 0x0000000c0b00720b */ /* 0x080fe40003f44200 */
[----:B------:R-:W-:Y:S02]  /*04b0*/  IADD3.X R9, PT, PT, R9, -0x1, RZ, P1, !PT ;  /* 0xffffffff09097810 */ /* 0x000fe40000ffe4ff */
[----:B------:R-:W-:Y:S02]  /*04c0*/  ISETP.NE.U32.AND P1, PT, R10, RZ, PT ;  /* 0x000000ff0a00720c */ /* 0x000fe40003f25070 */
[----:B------:R-:W-:-:S02]  /*04d0*/  FSEL R6, |R11|, R12, P2 ;  /* 0x0000000c0b067208 */ /* 0x000fc40001000200 */
[----:B------:R-:W-:Y:S02]  /*04e0*/  ISETP.NE.AND.EX P1, PT, R9, RZ, PT, P1 ;  /* 0x000000ff0900720c */ /* 0x000fe40003f25310 */
[----:B0-----:R-:W-:Y:S02]  /*04f0*/  IADD3 R4, P2, PT, R4, 0x40, RZ ;  /* 0x0000004004047810 */ /* 0x001fe40007f5e0ff */
[----:B------:R-:W-:-:S03]  /*0500*/  FSETP.GT.AND P3, PT, |R3|, R6, PT ;  /* 0x000000060300720b */ /* 0x000fc60003f64200 */
[----:B------:R-:W-:Y:S01]  /*0510*/  IMAD.X R5, RZ, RZ, R5, P2 ;  /* 0x000000ffff057224 */ /* 0x000fe200010e0605 */
[----:B------:R-:W-:-:S05]  /*0520*/  FSEL R6, |R3|, R6, P3 ;  /* 0x0000000603067208 */ /* 0x000fca0001800200 */
[----:B------:R-:W-:Y:S05]  /*0530*/  @P1 BRA `(.L_x_1) ;  /* 0xfffffffc00241947 */ /* 0x000fea000383ffff */
.L_x_0:
[----:B------:R-:W-:Y:S05]  /*0540*/  @!P0 BRA `(.L_x_2) ;  /* 0x0000000400288947 */ /* 0x000fea0003800000 */
[----:B------:R-:W-:Y:S02]  /*0550*/  ISETP.GE.U32.AND P1, PT, R22, 0x8, PT ;  /* 0x000000081600780c */ /* 0x000fe40003f26070 */
[----:B------:R-:W-:Y:S02]  /*0560*/  LOP3.LUT R9, R2, 0x7, RZ, 0xc0, !PT ;  /* 0x0000000702097812 */ /* 0x000fe400078ec0ff */
[----:B------:R-:W-:Y:S02]  /*0570*/  ISETP.GE.U32.AND.EX P1, PT, RZ, RZ, PT, P1 ;  /* 0x000000ffff00720c */ /* 0x000fe40003f26110 */
[----:B------:R-:W-:-:S04]  /*0580*/  ISETP.NE.U32.AND P0, PT, R9, RZ, PT ;  /* 0x000000ff0900720c */ /* 0x000fc80003f05070 */
[----:B------:R-:W-:-:S07]  /*0590*/  ISETP.NE.AND.EX P0, PT, RZ, RZ, PT, P0 ;  /* 0x000000ffff00720c */ /* 0x000fce0003f05300 */
[----:B------:R-:W-:Y:S06]  /*05a0*/  @!P1 BRA `(.L_x_3) ;  /* 0x0000000000749947 */ /* 0x000fec0003800000 */
[----:B------:R-:W1:Y:S02]  /*05b0*/  LDC.64 R4, c[0x0][0x380] ;  /* 0x0000e000ff047b82 */ /* 0x000e640000000a00 */
[----:B-1----:R-:W-:-:S04]  /*05c0*/  LEA R4, P1, R0, R4, 0x2 ;  /* 0x0000000400047211 */ /* 0x002fc800078210ff */
[----:B------:R-:W-:-:S05]  /*05d0*/  LEA.HI.X R5, R0, R5, R8, 0x2, P1 ;  /* 0x0000000500057211 */ /* 0x000fca00008f1408 */
[----:B0-----:R-:W2:Y:S04]  /*05e0*/  LDG.E R3, desc[UR6][R4.64] ;  /* 0x0000000604037981 */ /* 0x001ea8000c1e1900 */
[----:B------:R-:W3:Y:S04]  /*05f0*/  LDG.E R10, desc[UR6][R4.64+0x4] ;  /* 0x00000406040a7981 */ /* 0x000ee8000c1e1900 */
[----:B------:R-:W4:Y:S04]  /*0600*/  LDG.E R12, desc[UR6][R4.64+0x8] ;  /* 0x00000806040c7981 */ /* 0x000f28000c1e1900 */
[----:B------:R-:W5:Y:S04]  /*0610*/  LDG.E R14, desc[UR6][R4.64+0xc] ;  /* 0x00000c06040e7981 */ /* 0x000f68000c1e1900 */
[----:B------:R-:W5:Y:S04]  /*0620*/  LDG.E R16, desc[UR6][R4.64+0x10] ;  /* 0x0000100604107981 */ /* 0x000f68000c1e1900 */
[----:B------:R-:W5:Y:S04]  /*0630*/  LDG.E R18, desc[UR6][R4.64+0x14] ;  /* 0x0000140604127981 */ /* 0x000f68000c1e1900 */
[----:B------:R-:W5:Y:S04]  /*0640*/  LDG.E R20, desc[UR6][R4.64+0x18] ;  /* 0x0000180604147981 */ /* 0x000f68000c1e1900 */
[----:B------:R-:W5:Y:S01]  /*0650*/  LDG.E R22, desc[UR6][R4.64+0x1c] ;  /* 0x00001c0604167981 */ /* 0x000f62000c1e1900 */
[----:B------:R-:W-:-:S05]  /*0660*/  IADD3 R0, P2, PT, R0, 0x8, RZ ;  /* 0x0000000800007810 */ /* 0x000fca0007f5e0ff */
[----:B------:R-:W-:Y:S01]  /*0670*/  IMAD.X R8, RZ, RZ, R8, P2 ;  /* 0x000000ffff087224 */ /* 0x000fe200010e0608 */
        /* <DEDUP_REMOVED lines=15> */
[----:B------:R-:W-:-:S09]  /*0770*/  FSEL R6, |R22|, R3, P1 ;  /* 0x0000000316067208 */ /* 0x000fd20000800200 */
.L_x_3:
[----:B------:R-:W-:Y:S05]  /*0780*/  @!P0 BRA `(.L_x_2) ;  /* 0x0000000000988947 */ /* 0x000fea0003800000 */
[----:B------:R-:W-:-:S04]  /*0790*/  ISETP.GE.U32.AND P0, PT, R9, 0x4, PT ;  /* 0x000000040900780c */ /* 0x000fc80003f06070 */
[----:B------:R-:W-:-:S13]  /*07a0*/  ISETP.GE.U32.AND.EX P0, PT, RZ, RZ, PT, P0 ;  /* 0x000000ffff00720c */ /* 0x000fda0003f06100 */
[----:B------:R-:W1:Y:S02]  /*07b0*/  @P0 LDC.64 R4, c[0x0][0x380] ;  /* 0x0000e000ff040b82 */ /* 0x000e640000000a00 */
[----:B-1----:R-:W-:-:S04]  /*07c0*/  @P0 LEA R4, P1, R0, R4, 0x2 ;  /* 0x0000000400040211 */ /* 0x002fc800078210ff */
[----:B------:R-:W-:-:S05]  /*07d0*/  @P0 LEA.HI.X R5, R0, R5, R8, 0x2, P1 ;  /* 0x0000000500050211 */ /* 0x000fca00008f1408 */
[----:B0-----:R-:W2:Y:S04]  /*07e0*/  @P0 LDG.E R3, desc[UR6][R4.64] ;  /* 0x0000000604030981 */ /* 0x001ea8000c1e1900 */
[----:B------:R-:W3:Y:S04]  /*07f0*/  @P0 LDG.E R10, desc[UR6][R4.64+0x4] ;  /* 0x00000406040a0981 */ /* 0x000ee8000c1e1900 */
[----:B------:R-:W4:Y:S04]  /*0800*/  @P0 LDG.E R12, desc[UR6][R4.64+0x8] ;  /* 0x00000806040c0981 */ /* 0x000f28000c1e1900 */
[----:B------:R-:W5:Y:S01]  /*0810*/  @P0 LDG.E R14, desc[UR6][R4.64+0xc] ;  /* 0x00000c06040e0981 */ /* 0x000f62000c1e1900 */
[----:B------:R-:W-:-:S02]  /*0820*/  LOP3.LUT R9, R2, 0x3, RZ, 0xc0, !PT ;  /* 0x0000000302097812 */ /* 0x000fc400078ec0ff */
[----:B--2---:R-:W-:-:S04]  /*0830*/  @P0 FSETP.GT.AND P1, PT, |R3|, R6, PT ;  /* 0x000000060300020b */ /* 0x004fc80003f24200 */
[----:B------:R-:W-:-:S04]  /*0840*/  @P0 FSEL R3, |R3|, R6, P1 ;  /* 0x0000000603030208 */ /* 0x000fc80000800200 */
[----:B---3--:R-:W-:-:S04]  /*0850*/  @P0 FSETP.GT.AND P1, PT, |R10|, R3, PT ;  /* 0x000000030a00020b */ /* 0x008fc80003f24200 */
[----:B------:R-:W-:Y:S01]  /*0860*/  @P0 FSEL R3, |R10|, R3, P1 ;  /* 0x000000030a030208 */ /* 0x000fe20000800200 */
[----:B------:R-:W-:Y:S01]  /*0870*/  IMAD.MOV.U32 R10, RZ, RZ, RZ ;  /* 0x000000ffff0a7224 */ /* 0x000fe200078e00ff */
[----:B------:R-:W-:Y:S02]  /*0880*/  ISETP.NE.U32.AND P1, PT, R9, RZ, PT ;  /* 0x000000ff0900720c */ /* 0x000fe40003f25070 */
[-C--:B----4-:R-:W-:Y:S02]  /*0890*/  @P0 FSETP.GT.AND P2, PT, |R12|, R3.reuse, PT ;  /* 0x000000030c00020b */ /* 0x090fe40003f44200 */
[----:B------:R-:W-:Y:S02]  /*08a0*/  ISETP.NE.AND.EX P1, PT, R10, RZ, PT, P1 ;  /* 0x000000ff0a00720c */ /* 0x000fe40003f25310 */
[----:B------:R-:W-:Y:S02]  /*08b0*/  @P0 FSEL R3, |R12|, R3, P2 ;  /* 0x000000030c030208 */ /* 0x000fe40001000200 */
[----:B------:R-:W-:-:S02]  /*08c0*/  @P0 IADD3 R0, P2, PT, R0, 0x4, RZ ;  /* 0x0000000400000810 */ /* 0x000fc40007f5e0ff */
[----:B-----5:R-:W-:-:S03]  /*08d0*/  @P0 FSETP.GT.AND P3, PT, |R14|, R3, PT ;  /* 0x000000030e00020b */ /* 0x020fc60003f64200 */
[----:B------:R-:W-:Y:S01]  /*08e0*/  @P0 IMAD.X R8, RZ, RZ, R8, P2 ;  /* 0x000000ffff080224 */ /* 0x000fe200010e0608 */
[----:B------:R-:W-:-:S03]  /*08f0*/  @P0 FSEL R6, |R14|, R3, P3 ;  /* 0x000000030e060208 */ /* 0x000fc60001800200 */
[----:B------:R-:W-:Y:S06]  /*0900*/  @!P1 BRA `(.L_x_2) ;  /* 0x0000000000389947 */ /* 0x000fec0003800000 */
[----:B------:R-:W0:Y:S02]  /*0910*/  LDC.64 R2, c[0x0][0x380] ;  /* 0x0000e000ff027b82 */ /* 0x000e240000000a00 */
[----:B0-----:R-:W-:-:S04]  /*0920*/  LEA R2, P0, R0, R2, 0x2 ;  /* 0x0000000200027211 */ /* 0x001fc800078010ff */
[----:B------:R-:W-:-:S09]  /*0930*/  LEA.HI.X R5, R0, R3, R8, 0x2, P0 ;  /* 0x0000000300057211 */ /* 0x000fd200000f1408 */
.L_x_4:
[----:B------:R-:W-:-:S06]  /*0940*/  IMAD.MOV.U32 R3, RZ, RZ, R5 ;  /* 0x000000ffff037224 */ /* 0x000fcc00078e0005 */
[----:B------:R0:W2:Y:S01]  /*0950*/  LDG.E R3, desc[UR6][R2.64] ;  /* 0x0000000602037981 */ /* 0x0000a2000c1e1900 */
[----:B------:R-:W-:-:S04]  /*0960*/  IADD3 R9, P0, PT, R9, -0x1, RZ ;  /* 0xffffffff09097810 */ /* 0x000fc80007f1e0ff */
[----:B------:R-:W-:Y:S02]  /*0970*/  IADD3.X R10, PT, PT, R10, -0x1, RZ, P0, !PT ;  /* 0xffffffff0a0a7810 */ /* 0x000fe400007fe4ff */
[----:B------:R-:W-:Y:S02]  /*0980*/  ISETP.NE.U32.AND P0, PT, R9, RZ, PT ;  /* 0x000000ff0900720c */ /* 0x000fe40003f05070 */
[----:B0-----:R-:W-:Y:S02]  /*0990*/  IADD3 R2, P2, PT, R2, 0x4, RZ ;  /* 0x0000000402027810 */ /* 0x001fe40007f5e0ff */
[----:B------:R-:W-:-:S03]  /*09a0*/  ISETP.NE.AND.EX P0, PT, R10, RZ, PT, P0 ;  /* 0x000000ff0a00720c */ /* 0x000fc60003f05300 */
[----:B------:R-:W-:Y:S01]  /*09b0*/  IMAD.X R5, RZ, RZ, R5, P2 ;  /* 0x000000ffff057224 */ /* 0x000fe200010e0605 */
[----:B--2---:R-:W-:-:S04]  /*09c0*/  FSETP.GT.AND P1, PT, |R3|, R6, PT ;  /* 0x000000060300720b */ /* 0x004fc80003f24200 */
[----:B------:R-:W-:-:S05]  /*09d0*/  FSEL R6, |R3|, R6, P1 ;  /* 0x0000000603067208 */ /* 0x000fca0000800200 */
[----:B------:R-:W-:Y:S05]  /*09e0*/  @P0 BRA `(.L_x_4) ;  /* 0xfffffffc00d40947 */ /* 0x000fea000383ffff */
.L_x_2:
[----:B------:R-:W1:Y:S01]  /*09f0*/  LDCU UR4, c[0x0][0x390] ;  /* 0x00007200ff0477ac */ /* 0x000e620008000800 */
[----:B------:R-:W2:Y:S01]  /*0a00*/  MUFU.RCP R3, R6 ;  /* 0x0000000600037308 */ /* 0x000ea20000001000 */
[----:B------:R-:W-:Y:S01]  /*0a10*/  FSETP.GT.AND P2, PT, R6, RZ, PT ;  /* 0x000000ff0600720b */ /* 0x000fe20003f44000 */
[----:B-1----:R-:W-:Y:S02]  /*0a20*/  IMAD.U32 R5, RZ, RZ, UR4 ;  /* 0x00000004ff057e24 */ /* 0x002fe4000f8e00ff */
[----:B--2---:R-:W-:-:S04]  /*0a30*/  FFMA R0, R3, -R6, 1 ;  /* 0x3f80000003007423 */ /* 0x004fc80000000806 */
[----:B------:R-:W1:Y:S01]  /*0a40*/  FCHK P0, R5, R6 ;  /* 0x0000000605007302 */ /* 0x000e620000000000 */
[----:B------:R-:W-:-:S04]  /*0a50*/  FFMA R0, R3, R0, R3 ;  /* 0x0000000003007223 */ /* 0x000fc80000000003 */
[----:B------:R-:W-:-:S04]  /*0a60*/  FFMA R3, R0, UR4, RZ ;  /* 0x0000000400037c23 */ /* 0x000fc800080000ff */
[----:B------:R-:W-:-:S04]  /*0a70*/  FFMA R2, R3, -R6, UR4 ;  /* 0x0000000403027e23 */ /* 0x000fc80008000806 */
[----:B------:R-:W-:Y:S01]  /*0a80*/  FFMA R0, R0, R2, R3 ;  /* 0x0000000200007223 */ /* 0x000fe20000000003 */
[----:B-1----:R-:W-:Y:S06]  /*0a90*/  @!P0 BRA `(.L_x_5) ;  /* 0x00000000000c8947 */ /* 0x002fec0003800000 */
[----:B------:R-:W-:Y:S01]  /*0aa0*/  IMAD.MOV.U32 R0, RZ, RZ, R6 ;  /* 0x000000ffff007224 */ /* 0x000fe200078e0006 */
[----:B------:R-:W-:-:S07]  /*0ab0*/  MOV R2, 0xad0 ;  /* 0x00000ad000027802 */ /* 0x000fce0000000f00 */
[----:B0-----:R-:W-:Y:S05]  /*0ac0*/  CALL.REL.NOINC `($__internal_0_$__cuda_sm3x_div_rn_noftz_f32_slowpath) ;  /* 0x0000000000207944 */ /* 0x001fea0003c00000 */
.L_x_5:
[----:B------:R-:W1:Y:S02]  /*0ad0*/  LDCU.64 UR4, c[0x0][0x380] ;  /* 0x00007000ff0477ac */ /* 0x000e640008000a00 */
[----:B-1----:R-:W-:-:S04]  /*0ae0*/  LEA R2, P0, R7, UR4, 0x2 ;  /* 0x0000000407027c11 */ /* 0x002fc8000f8010ff */
[----:B------:R-:W-:-:S05]  /*0af0*/  LEA.HI.X R3, R7, UR5, RZ, 0x2, P0 ;  /* 0x0000000507037c11 */ /* 0x000fca00080f14ff */
[----:B0-----:R-:W2:Y:S01]  /*0b00*/  LDG.E R5, desc[UR6][R2.64] ;  /* 0x0000000602057981 */ /* 0x001ea2000c1e1900 */
[----:B------:R-:W-:-:S05]  /*0b10*/  FSEL R0, R0, RZ, P2 ;  /* 0x000000ff00007208 */ /* 0x000fca0001000000 */
[----:B--2---:R-:W-:-:S05]  /*0b20*/  FMUL R5, R0, R5 ;  /* 0x0000000500057220 */ /* 0x004fca0000400000 */
[----:B------:R-:W-:Y:S01]  /*0b30*/  STG.E desc[UR6][R2.64], R5 ;  /* 0x0000000502007986 */ /* 0x000fe2000c101906 */
[----:B------:R-:W-:Y:S05]  /*0b40*/  EXIT ;  /* 0x000000000000794d */ /* 0x000fea0003800000 */
        .weak           $__internal_0_$__cuda_sm3x_div_rn_noftz_f32_slowpath
        .type           $__internal_0_$__cuda_sm3x_div_rn_noftz_f32_slowpath,@function
        .size           $__internal_0_$__cuda_sm3x_div_rn_noftz_f32_slowpath,(.L_x_15 - $__internal_0_$__cuda_sm3x_div_rn_noftz_f32_slowpath)
$__internal_0_$__cuda_sm3x_div_rn_noftz_f32_slowpath:
[----:B------:R-:W0:Y:S01]  /*0b50*/  LDC R3, c[0x0][0x390] ;  /* 0x0000e400ff037b82 */ /* 0x000e220000000800 */
[----:B------:R-:W-:-:S04]  /*0b60*/  SHF.R.U32.HI R4, RZ, 0x17, R0 ;  /* 0x00000017ff047819 */ /* 0x000fc80000011600 */
[----:B------:R-:W-:-:S03]  /*0b70*/  LOP3.LUT R13, R4, 0xff, RZ, 0xc0, !PT ;  /* 0x000000ff040d7812 */ /* 0x000fc600078ec0ff */
[----:B------:R-:W1:Y:S02]  /*0b80*/  LDC R5, c[0x0][0x390] ;  /* 0x0000e400ff057b82 */ /* 0x000e640000000800 */
[----:B------:R-:W-:-:S05]  /*0b90*/  VIADD R9, R13, 0xffffffff ;  /* 0xffffffff0d097836 */ /* 0x000fca0000000000 */
[----:B------:R-:W-:Y:S02]  /*0ba0*/  ISETP.GT.U32.AND P0, PT, R9, 0xfd, PT ;  /* 0x000000fd0900780c */ /* 0x000fe40003f04070 */
[----:B0-----:R-:W-:-:S04]  /*0bb0*/  SHF.R.U32.HI R4, RZ, 0x17, R3 ;  /* 0x00000017ff047819 */ /* 0x001fc80000011603 */
[----:B------:R-:W-:-:S05]  /*0bc0*/  LOP3.LUT R4, R4, 0xff, RZ, 0xc0, !PT ;  /* 0x000000ff04047812 */ /* 0x000fca00078ec0ff */
[----:B------:R-:W-:-:S05]  /*0bd0*/  VIADD R8, R4, 0xffffffff ;  /* 0xffffffff04087836 */ /* 0x000fca0000000000 */
[----:B------:R-:W-:-:S13]  /*0be0*/  ISETP.GT.U32.OR P0, PT, R8, 0xfd, P0 ;  /* 0x000000fd0800780c */ /* 0x000fda0000704470 */
[----:B------:R-:W-:Y:S01]  /*0bf0*/  @!P0 IMAD.MOV.U32 R6, RZ, RZ, RZ ;  /* 0x000000ffff068224 */ /* 0x000fe200078e00ff */
[----:B-1----:R-:W-:Y:S06]  /*0c00*/  @!P0 BRA `(.L_x_6) ;  /* 0x00000000005c8947 */ /* 0x002fec0003800000 */
[----:B------:R-:W-:Y:S02]  /*0c10*/  FSETP.GTU.FTZ.AND P0, PT, |R3|, +INF , PT ;  /* 0x7f8000000300780b */ /* 0x000fe40003f1c200 */
[----:B------:R-:W-:-:S04]  /*0c20*/  FSETP.GTU.FTZ.AND P1, PT, |R0|, +INF , PT ;  /* 0x7f8000000000780b */ /* 0x000fc80003f3c200 */
[----:B------:R-:W-:-:S13]  /*0c30*/  PLOP3.LUT P0, PT, P0, P1, PT, 0xf8, 0x8f ;  /* 0x00000000008f781c */ /* 0x000fda0000703f70 */
[----:B------:R-:W-:Y:S05]  /*0c40*/  @P0 BRA `(.L_x_7) ;  /* 0x0000000400440947 */ /* 0x000fea0003800000 */
[----:B------:R-:W-:-:S13]  /*0c50*/  LOP3.LUT P0, RZ, R0, 0x7fffffff, R5, 0xc8, !PT ;  /* 0x7fffffff00ff7812 */ /* 0x000fda000780c805 */
[----:B------:R-:W-:Y:S05]  /*0c60*/  @!P0 BRA `(.L_x_8) ;  /* 0x0000000400348947 */ /* 0x000fea0003800000 */
[C---:B------:R-:W-:Y:S02]  /*0c70*/  FSETP.NEU.FTZ.AND P3, PT, |R3|.reuse, +INF , PT ;  /* 0x7f8000000300780b */ /* 0x040fe40003f7d200 */
[----:B------:R-:W-:Y:S02]  /*0c80*/  FSETP.NEU.FTZ.AND P1, PT, |R0|, +INF , PT ;  /* 0x7f8000000000780b */ /* 0x000fe40003f3d200 */
[----:B------:R-:W-:-:S11]  /*0c90*/  FSETP.NEU.FTZ.AND P0, PT, |R3|, +INF , PT ;  /* 0x7f8000000300780b */ /* 0x000fd60003f1d200 */
[----:B------:R-:W-:Y:S05]  /*0ca0*/  @!P1 BRA !P3, `(.L_x_8) ;  /* 0x0000000400249947 */ /* 0x000fea0005800000 */
[----:B------:R-:W-:-:S04]  /*0cb0*/  LOP3.LUT P3, RZ, R5, 0x7fffffff, RZ, 0xc0, !PT ;  /* 0x7fffffff05ff7812 */ /* 0x000fc8000786c0ff */
[----:B------:R-:W-:-:S13]  /*0cc0*/  PLOP3.LUT P1, PT, P1, P3, PT, 0x2f, 0xf2 ;  /* 0x0000000000f2781c */ /* 0x000fda0000f26577 */
[----:B------:R-:W-:Y:S05]  /*0cd0*/  @P1 BRA `(.L_x_9) ;  /* 0x0000000400101947 */ /* 0x000fea0003800000 */
[----:B------:R-:W-:-:S04]  /*0ce0*/  LOP3.LUT P1, RZ, R0, 0x7fffffff, RZ, 0xc0, !PT ;  /* 0x7fffffff00ff7812 */ /* 0x000fc8000782c0ff */
[----:B------:R-:W-:-:S13]  /*0cf0*/  PLOP3.LUT P0, PT, P0, P1, PT, 0x2f, 0xf2 ;  /* 0x0000000000f2781c */ /* 0x000fda0000702577 */
[----:B------:R-:W-:Y:S05]  /*0d00*/  @P0 BRA `(.L_x_10) ;  /* 0x0000000000f80947 */ /* 0x000fea0003800000 */
[----:B------:R-:W-:Y:S02]  /*0d10*/  ISETP.GE.AND P0, PT, R8, RZ, PT ;  /* 0x000000ff0800720c */ /* 0x000fe40003f06270 */
[----:B------:R-:W-:-:S11]  /*0d20*/  ISETP.GE.AND P1, PT, R9, RZ, PT ;  /* 0x000000ff0900720c */ /* 0x000fd60003f26270 */
[----:B------:R-:W-:Y:S02]  /*0d30*/  @P0 IMAD.MOV.U32 R6, RZ, RZ, RZ ;  /* 0x000000ffff060224 */ /* 0x000fe400078e00ff */
[----:B------:R-:W-:Y:S01]  /*0d40*/  @!P0 FFMA R5, R3, 1.84467440737095516160e+19, RZ ;  /* 0x5f80000003058823 */ /* 0x000fe200000000ff */
[----:B------:R-:W-:Y:S02]  /*0d50*/  @!P0 IMAD.MOV.U32 R6, RZ, RZ, -0x40 ;  /* 0xffffffc0ff068424 */ /* 0x000fe400078e00ff */
[----:B------:R-:W-:Y:S02]  /*0d60*/  @!P1 FFMA R0, R0, 1.84467440737095516160e+19, RZ ;  /* 0x5f80000000009823 */ /* 0x000fe400000000ff */
[----:B------:R-:W-:-:S07]  /*0d70*/  @!P1 VIADD R6, R6, 0x40 ;  /* 0x0000004006069836 */ /* 0x000fce0000000000 */
.L_x_6:
[----:B------:R-:W-:Y:S01]  /*0d80*/  LEA R3, R13, 0xc0800000, 0x17 ;  /* 0xc08000000d037811 */ /* 0x000fe200078eb8ff */
[----:B------:R-:W-:-:S04]  /*0d90*/  VIADD R4, R4, 0xffffff81 ;  /* 0xffffff8104047836 */ /* 0x000fc80000000000 */
[----:B------:R-:W-:Y:S02]  /*0da0*/  IMAD.IADD R3, R0, 0x1, -R3 ;  /* 0x0000000100037824 */ /* 0x000fe400078e0a03 */
[----:B------:R-:W-:Y:S02]  /*0db0*/  IMAD R0, R4, -0x800000, R5 ;  /* 0xff80000004007824 */ /* 0x000fe400078e0205 */
[----:B------:R-:W0:Y:S01]  /*0dc0*/  MUFU.RCP R8, R3 ;  /* 0x0000000300087308 */ /* 0x000e220000001000 */
[----:B------:R-:W-:-:S04]  /*0dd0*/  FADD.FTZ R9, -R3, -RZ ;  /* 0x800000ff03097221 */ /* 0x000fc80000010100 */
[----:B0-----:R-:W-:-:S04]  /*0de0*/  FFMA R11, R8, R9, 1 ;  /* 0x3f800000080b7423 */ /* 0x001fc80000000009 */
[----:B------:R-:W-:-:S04]  /*0df0*/  FFMA R10, R8, R11, R8 ;  /* 0x0000000b080a7223 */ /* 0x000fc80000000008 */
[----:B------:R-:W-:-:S04]  /*0e00*/  FFMA R5, R0, R10, RZ ;  /* 0x0000000a00057223 */ /* 0x000fc800000000ff */
[----:B------:R-:W-:-:S04]  /*0e10*/  FFMA R8, R9, R5, R0 ;  /* 0x0000000509087223 */ /* 0x000fc80000000000 */
[----:B------:R-:W-:Y:S01]  /*0e20*/  FFMA R11, R10, R8, R5 ;  /* 0x000000080a0b7223 */ /* 0x000fe20000000005 */
[----:B------:R-:W-:-:S03]  /*0e30*/  IADD3 R5, PT, PT, R4, 0x7f, -R13 ;  /* 0x0000007f04057810 */ /* 0x000fc60007ffe80d */
[----:B------:R-:W-:Y:S02]  /*0e40*/  FFMA R8, R9, R11, R0 ;  /* 0x0000000b09087223 */ /* 0x000fe40000000000 */
[----:B------:R-:W-:Y:S02]  /*0e50*/  IMAD.IADD R5, R5, 0x1, R6 ;  /* 0x0000000105057824 */ /* 0x000fe400078e0206 */
[----:B------:R-:W-:-:S05]  /*0e60*/  FFMA R0, R10, R8, R11 ;  /* 0x000000080a007223 */ /* 0x000fca000000000b */
[----:B------:R-:W-:-:S04]  /*0e70*/  SHF.R.U32.HI R3, RZ, 0x17, R0 ;  /* 0x00000017ff037819 */ /* 0x000fc80000011600 */
[----:B------:R-:W-:-:S05]  /*0e80*/  LOP3.LUT R3, R3, 0xff, RZ, 0xc0, !PT ;  /* 0x000000ff03037812 */ /* 0x000fca00078ec0ff */
[----:B------:R-:W-:-:S04]  /*0e90*/  IMAD.IADD R9, R3, 0x1, R5 ;  /* 0x0000000103097824 */ /* 0x000fc800078e0205 */
[----:B------:R-:W-:-:S05]  /*0ea0*/  VIADD R3, R9, 0xffffffff ;  /* 0xffffffff09037836 */ /* 0x000fca0000000000 */
[----:B------:R-:W-:-:S13]  /*0eb0*/  ISETP.GE.U32.AND P0, PT, R3, 0xfe, PT ;  /* 0x000000fe0300780c */ /* 0x000fda0003f06070 */
[----:B------:R-:W-:Y:S05]  /*0ec0*/  @!P0 BRA `(.L_x_11) ;  /* 0x0000000000808947 */ /* 0x000fea0003800000 */
[----:B------:R-:W-:-:S13]  /*0ed0*/  ISETP.GT.AND P0, PT, R9, 0xfe, PT ;  /* 0x000000fe0900780c */ /* 0x000fda0003f04270 */
[----:B------:R-:W-:Y:S05]  /*0ee0*/  @P0 BRA `(.L_x_12) ;  /* 0x00000000006c0947 */ /* 0x000fea0003800000 */
[----:B------:R-:W-:-:S13]  /*0ef0*/  ISETP.GE.AND P0, PT, R9, 0x1, PT ;  /* 0x000000010900780c */ /* 0x000fda0003f06270 */
[----:B------:R-:W-:Y:S05]  /*0f00*/  @P0 BRA `(.L_x_13) ;  /* 0x0000000000980947 */ /* 0x000fea0003800000 */
[----:B------:R-:W-:Y:S02]  /*0f10*/  ISETP.GE.AND P0, PT, R9, -0x18, PT ;  /* 0xffffffe80900780c */ /* 0x000fe40003f06270 */
[----:B------:R-:W-:-:S11]  /*0f20*/  LOP3.LUT R0, R0, 0x80000000, RZ, 0xc0, !PT ;  /* 0x8000000000007812 */ /* 0x000fd600078ec0ff */
[----:B------:R-:W-:Y:S05]  /*0f30*/  @!P0 BRA `(.L_x_13) ;  /* 0x00000000008c8947 */ /* 0x000fea0003800000 */
[CCC-:B------:R-:W-:Y:S01]  /*0f40*/  FFMA.RZ R3, R10.reuse, R8.reuse, R11.reuse ;  /* 0x000000080a037223 */ /* 0x1c0fe2000000c00b */
[C---:B------:R-:W-:Y:S02]  /*0f50*/  VIADD R6, R9.reuse, 0x20 ;  /* 0x0000002009067836 */ /* 0x040fe40000000000 */
[CCC-:B------:R-:W-:Y:S01]  /*0f60*/  FFMA.RM R4, R10.reuse, R8.reuse, R11.reuse ;  /* 0x000000080a047223 */ /* 0x1c0fe2000000400b */
[----:B------:R-:W-:Y:S02]  /*0f70*/  ISETP.NE.AND P3, PT, R9, RZ, PT ;  /* 0x000000ff0900720c */ /* 0x000fe40003f65270 */
[----:B------:R-:W-:Y:S01]  /*0f80*/  LOP3.LUT R5, R3, 0x7fffff, RZ, 0xc0, !PT ;  /* 0x007fffff03057812 */ /* 0x000fe200078ec0ff */
[----:B------:R-:W-:Y:S01]  /*0f90*/  FFMA.RP R3, R10, R8, R11 ;  /* 0x000000080a037223 */ /* 0x000fe2000000800b */
[----:B------:R-:W-:Y:S01]  /*0fa0*/  IMAD.MOV R8, RZ, RZ, -R9 ;  /* 0x000000ffff087224 */ /* 0x000fe200078e0a09 */
[----:B------:R-:W-:Y:S02]  /*0fb0*/  ISETP.NE.AND P1, PT, R9, RZ, PT ;  /* 0x000000ff0900720c */ /* 0x000fe40003f25270 */
[----:B------:R-:W-:-:S02]  /*0fc0*/  LOP3.LUT R5, R5, 0x800000, RZ, 0xfc, !PT ;  /* 0x0080000005057812 */ /* 0x000fc400078efcff */
[----:B------:R-:W-:Y:S02]  /*0fd0*/  FSETP.NEU.FTZ.AND P0, PT, R3, R4, PT ;  /* 0x000000040300720b */ /* 0x000fe40003f1d000 */
[----:B------:R-:W-:Y:S02]  /*0fe0*/  SHF.L.U32 R6, R5, R6, RZ ;  /* 0x0000000605067219 */ /* 0x000fe400000006ff */
[----:B------:R-:W-:Y:S02]  /*0ff0*/  SEL R4, R8, RZ, P3 ;  /* 0x000000ff08047207 */ /* 0x000fe40001800000 */
[----:B------:R-:W-:Y:S02]  /*1000*/  ISETP.NE.AND P1, PT, R6, RZ, P1 ;  /* 0x000000ff0600720c */ /* 0x000fe40000f25270 */
[----:B------:R-:W-:Y:S02]  /*1010*/  SHF.R.U32.HI R4, RZ, R4, R5 ;  /* 0x00000004ff047219 */ /* 0x000fe40000011605 */
[----:B------:R-:W-:-:S02]  /*1020*/  PLOP3.LUT P0, PT, P0, P1, PT, 0xf8, 0x8f ;  /* 0x00000000008f781c */ /* 0x000fc40000703f70 */
[----:B------:R-:W-:Y:S02]  /*1030*/  SHF.R.U32.HI R6, RZ, 0x1, R4 ;  /* 0x00000001ff067819 */ /* 0x000fe40000011604 */
[----:B------:R-:W-:-:S04]  /*1040*/  SEL R3, RZ, 0x1, !P0 ;  /* 0x00000001ff037807 */ /* 0x000fc80004000000 */
[----:B------:R-:W-:-:S04]  /*1050*/  LOP3.LUT R3, R3, 0x1, R6, 0xf8, !PT ;  /* 0x0000000103037812 */ /* 0x000fc800078ef806 */
[----:B------:R-:W-:-:S05]  /*1060*/  LOP3.LUT R3, R3, R4, RZ, 0xc0, !PT ;  /* 0x0000000403037212 */ /* 0x000fca00078ec0ff */
[----:B------:R-:W-:-:S05]  /*1070*/  IMAD.IADD R3, R6, 0x1, R3 ;  /* 0x0000000106037824 */ /* 0x000fca00078e0203 */
[----:B------:R-:W-:Y:S01]  /*1080*/  LOP3.LUT R0, R3, R0, RZ, 0xfc, !PT ;  /* 0x0000000003007212 */ /* 0x000fe200078efcff */
[----:B------:R-:W-:Y:S06]  /*1090*/  BRA `(.L_x_13) ;  /* 0x0000000000347947 */ /* 0x000fec0003800000 */
.L_x_12:
[----:B------:R-:W-:-:S04]  /*10a0*/  LOP3.LUT R0, R0, 0x80000000, RZ, 0xc0, !PT ;  /* 0x8000000000007812 */ /* 0x000fc800078ec0ff */
[----:B------:R-:W-:Y:S01]  /*10b0*/  LOP3.LUT R0, R0, 0x7f800000, RZ, 0xfc, !PT ;  /* 0x7f80000000007812 */ /* 0x000fe200078efcff */
[----:B------:R-:W-:Y:S06]  /*10c0*/  BRA `(.L_x_13) ;  /* 0x0000000000287947 */ /* 0x000fec0003800000 */
.L_x_11:
[----:B------:R-:W-:Y:S01]  /*10d0*/  IMAD R0, R5, 0x800000, R0 ;  /* 0x0080000005007824 */ /* 0x000fe200078e0200 */
[----:B------:R-:W-:Y:S06]  /*10e0*/  BRA `(.L_x_13) ;  /* 0x0000000000207947 */ /* 0x000fec0003800000 */
.L_x_10:
[----:B------:R-:W-:-:S04]  /*10f0*/  LOP3.LUT R0, R0, 0x80000000, R5, 0x48, !PT ;  /* 0x8000000000007812 */ /* 0x000fc800078e4805 */
[----:B------:R-:W-:Y:S01]  /*1100*/  LOP3.LUT R0, R0, 0x7f800000, RZ, 0xfc, !PT ;  /* 0x7f80000000007812 */ /* 0x000fe200078efcff */
[----:B------:R-:W-:Y:S06]  /*1110*/  BRA `(.L_x_13) ;  /* 0x0000000000147947 */ /* 0x000fec0003800000 */
.L_x_9:
[----:B------:R-:W-:Y:S01]  /*1120*/  LOP3.LUT R0, R0, 0x80000000, R5, 0x48, !PT ;  /* 0x8000000000007812 */ /* 0x000fe200078e4805 */
[----:B------:R-:W-:Y:S06]  /*1130*/  BRA `(.L_x_13) ;  /* 0x00000000000c7947 */ /* 0x000fec0003800000 */
.L_x_8:
[----:B------:R-:W0:Y:S01]  /*1140*/  MUFU.RSQ R0, -QNAN ;  /* 0xffc0000000007908 */ /* 0x000e220000001400 */
[----:B------:R-:W-:Y:S05]  /*1150*/  BRA `(.L_x_13) ;  /* 0x0000000000047947 */ /* 0x000fea0003800000 */
.L_x_7:
[----:B------:R-:W-:-:S07]  /*1160*/  FADD.FTZ R0, R0, R3 ;  /* 0x0000000300007221 */ /* 0x000fce0000010000 */
.L_x_13:
[----:B------:R-:W-:-:S04]  /*1170*/  IMAD.MOV.U32 R3, RZ, RZ, 0x0 ;  /* 0x00000000ff037424 */ /* 0x000fc800078e00ff */
[----:B0-----:R-:W-:Y:S05]  /*1180*/  RET.REL.NODEC R2 `(TestParams) ;  /* 0xffffffec029c7950 */ /* 0x001fea0003c3ffff */
.L_x_14:
[----:B------:R-:W-:-:S00]  /*1190*/  BRA `(.L_x_14) ;  /* 0xfffffffc00fc7947 */ /* 0x000fc0000383ffff */
[----:B------:R-:W-:-:S00]  /*11a0*/  NOP ;  /* 0x0000000000007918 */ /* 0x000fc00000000000 */
        /* <DEDUP_REMOVED lines=13> */
.L_x_15:


//--------------------- .nv.shared.reserved.0     --------------------------
	.section	.nv.shared.reserved.0,"aw",@nobits
	.weak		__nv_reservedSMEM_offset_0_alias
	.size		__nv_reservedSMEM_offset_0_alias, 0, 64
	.other		__nv_reservedSMEM_offset_0_alias,@"STO_CUDA_RESERVED_SHARED STV_DEFAULT"
__nv_reservedSMEM_offset_0_alias:
	.zero		0
	.zero		64


//--------------------- .nv.constant0.TestParams  --------------------------
	.section	.nv.constant0.TestParams,"a",@progbits
	.sectionflags	@""
	.align	4
.nv.constant0.TestParams:
	.zero		928


//--------------------- SYMBOLS --------------------------

	.type		.nv.reservedSmem.offset0,@object
	.size		.nv.reservedSmem.offset0,0x4
